//
// Generated by NVIDIA NVVM Compiler
//
// Compiler Build ID: CL-36424714
// Cuda compilation tools, release 13.0, V13.0.88
// Based on NVVM 20.0.0
//

.version 9.0
.target sm_100
.address_size 64

	// .globl	_Z19parallel_vector_addPiS_S_

.visible .entry _Z19parallel_vector_addPiS_S_(
	.param .u64 .ptr .align 1 _Z19parallel_vector_addPiS_S__param_0,
	.param .u64 .ptr .align 1 _Z19parallel_vector_addPiS_S__param_1,
	.param .u64 .ptr .align 1 _Z19parallel_vector_addPiS_S__param_2
)
{
	.reg .pred 	%p<2>;
	.reg .b32 	%r<8>;
	.reg .b64 	%rd<11>;

	ld.param.u64 	%rd1, [_Z19parallel_vector_addPiS_S__param_0];
	ld.param.u64 	%rd2, [_Z19parallel_vector_addPiS_S__param_1];
	ld.param.u64 	%rd3, [_Z19parallel_vector_addPiS_S__param_2];
	mov.u32 	%r2, %ntid.x;
	mov.u32 	%r3, %ctaid.x;
	mov.u32 	%r4, %tid.x;
	mad.lo.s32 	%r1, %r2, %r3, %r4;
	setp.gt.s32 	%p1, %r1, 9999;
	@%p1 bra 	$L__BB0_2;
	cvta.to.global.u64 	%rd4, %rd1;
	cvta.to.global.u64 	%rd5, %rd2;
	cvta.to.global.u64 	%rd6, %rd3;
	mul.wide.s32 	%rd7, %r1, 4;
	add.s64 	%rd8, %rd4, %rd7;
	ld.global.u32 	%r5, [%rd8];
	add.s64 	%rd9, %rd5, %rd7;
	ld.global.u32 	%r6, [%rd9];
	add.s32 	%r7, %r6, %r5;
	add.s64 	%rd10, %rd6, %rd7;
	st.global.u32 	[%rd10], %r7;
$L__BB0_2:
	ret;

}


// ===== COMPILED SASS (sm_100) =====

	.target	sm_100

	.elftype	@"ET_EXEC"


//--------------------- .note.nv.tkinfo           --------------------------
	.section	.note.nv.tkinfo,"",@"SHT_NOTE"
	.sectionflags	@"SHF_NOTE_NV_TKINFO"
	.tkinfo
        /*0018*/ 	.word	0x00000002
        /*0030*/ 	.string	""
        /*0030*/ 	.string	"ptxas"
        /*0030*/ 	.string	"Cuda compilation tools, release 13.0, V13.0.88"
        /*0030*/ 	.string	"Build cuda_13.0.r13.0/compiler.36424714_0"
        /*0030*/ 	.string	"-arch sm_100 -m 64 "



//--------------------- .note.nv.cuinfo           --------------------------
	.section	.note.nv.cuinfo,"",@"SHT_NOTE"
	.sectionflags	@"SHF_NOTE_NV_CUINFO"
        /*0018*/ 	.short	0x0002
        /*001a*/ 	.short	0x0064
        /*001c*/ 	.short	0x0082
	.zero		2


//--------------------- .nv.info                  --------------------------
	.section	.nv.info,"",@"SHT_CUDA_INFO"
	.align	4


	//----- nvinfo : EIATTR_REGCOUNT
	.align		4
        /*0000*/ 	.byte	0x04, 0x2f
        /*0002*/ 	.short	(.L_1 - .L_0)
	.align		4
.L_0:
        /*0004*/ 	.word	index@(_Z19parallel_vector_addPiS_S_)
        /*0008*/ 	.word	0x0000000c


	//----- nvinfo : EIATTR_FRAME_SIZE
	.align		4
.L_1:
        /*000c*/ 	.byte	0x04, 0x11
        /*000e*/ 	.short	(.L_3 - .L_2)
	.align		4
.L_2:
        /*0010*/ 	.word	index@(_Z19parallel_vector_addPiS_S_)
        /*0014*/ 	.word	0x00000000


	//----- nvinfo : EIATTR_MIN_STACK_SIZE
	.align		4
.L_3:
        /*0018*/ 	.byte	0x04, 0x12
        /*001a*/ 	.short	(.L_5 - .L_4)
	.align		4
.L_4:
        /*001c*/ 	.word	index@(_Z19parallel_vector_addPiS_S_)
        /*0020*/ 	.word	0x00000000
.L_5:


//--------------------- .nv.compat                --------------------------
	.section	.nv.compat,"",@"SHT_CUDA_COMPAT_INFO"
	.align	4
        /*0000*/ 	.byte	0x02, 0x09, 0x00, 0x00, 0x02, 0x02, 0x01, 0x00, 0x02, 0x05, 0x05, 0x00, 0x03, 0x07, 0x01, 0x01
        /*0010*/ 	.byte	0x02, 0x03, 0x00, 0x00, 0x02, 0x06, 0x01, 0x00, 0x04, 0x0b, 0x08, 0x00, 0x09, 0x00, 0x00, 0x00
        /*0020*/ 	.byte	0x00, 0x00, 0x00, 0x00


//--------------------- .nv.info._Z19parallel_vector_addPiS_S_ --------------------------
	.section	.nv.info._Z19parallel_vector_addPiS_S_,"",@"SHT_CUDA_INFO"
	.sectionflags	@""
	.align	4


	//----- nvinfo : EIATTR_CUDA_API_VERSION
	.align		4
        /*0000*/ 	.byte	0x04, 0x37
        /*0002*/ 	.short	(.L_7 - .L_6)
.L_6:
        /*0004*/ 	.word	0x00000082


	//----- nvinfo : EIATTR_KPARAM_INFO
	.align		4
.L_7:
        /*0008*/ 	.byte	0x04, 0x17
        /*000a*/ 	.short	(.L_9 - .L_8)
.L_8:
        /*000c*/ 	.word	0x00000000
        /*0010*/ 	.short	0x0002
        /*0012*/ 	.short	0x0010
        /*0014*/ 	.byte	0x00, 0xf5, 0x21, 0x00


	//----- nvinfo : EIATTR_KPARAM_INFO
	.align		4
.L_9:
        /*0018*/ 	.byte	0x04, 0x17
        /*001a*/ 	.short	(.L_11 - .L_10)
.L_10:
        /*001c*/ 	.word	0x00000000
        /*0020*/ 	.short	0x0001
        /*0022*/ 	.short	0x0008
        /*0024*/ 	.byte	0x00, 0xf5, 0x21, 0x00


	//----- nvinfo : EIATTR_KPARAM_INFO
	.align		4
.L_11:
        /*0028*/ 	.byte	0x04, 0x17
        /*002a*/ 	.short	(.L_13 - .L_12)
.L_12:
        /*002c*/ 	.word	0x00000000
        /*0030*/ 	.short	0x0000
        /*0032*/ 	.short	0x0000
        /*0034*/ 	.byte	0x00, 0xf5, 0x21, 0x00


	//----- nvinfo : EIATTR_SPARSE_MMA_MASK
	.align		4
.L_13:
        /*0038*/ 	.byte	0x03, 0x50
        /*003a*/ 	.short	0x0000


	//----- nvinfo : EIATTR_MAXREG_COUNT
	.align		4
        /*003c*/ 	.byte	0x03, 0x1b
        /*003e*/ 	.short	0x00ff


	//----- nvinfo : EIATTR_MERCURY_ISA_VERSION
	.align		4
        /*0040*/ 	.byte	0x03, 0x5f
        /*0042*/ 	.short	0x0101


	//----- nvinfo : EIATTR_VRC_CTA_INIT_COUNT
	.align		4
        /*0044*/ 	.byte	0x02, 0x4a
	.zero		1
	.zero		1


	//----- nvinfo : EIATTR_EXIT_INSTR_OFFSETS
	.align		4
        /*0048*/ 	.byte	0x04, 0x1c
        /*004a*/ 	.short	(.L_15 - .L_14)


	//   ....[0]....
.L_14:
        /*004c*/ 	.word	0x00000060


	//   ....[1]....
        /*0050*/ 	.word	0x00000120


	//----- nvinfo : EIATTR_CBANK_PARAM_SIZE
	.align		4
.L_15:
        /*0054*/ 	.byte	0x03, 0x19
        /*0056*/ 	.short	0x0018


	//----- nvinfo : EIATTR_PARAM_CBANK
	.align		4
        /*0058*/ 	.byte	0x04, 0x0a
        /*005a*/ 	.short	(.L_17 - .L_16)
	.align		4
.L_16:
        /*005c*/ 	.word	index@(.nv.constant0._Z19parallel_vector_addPiS_S_)
        /*0060*/ 	.short	0x0380
        /*0062*/ 	.short	0x0018


	//----- nvinfo : EIATTR_SW_WAR
	.align		4
.L_17:
        /*0064*/ 	.byte	0x04, 0x36
        /*0066*/ 	.short	(.L_19 - .L_18)
.L_18:
        /*0068*/ 	.word	0x00000008
.L_19:


//--------------------- .nv.callgraph             --------------------------
	.section	.nv.callgraph,"",@"SHT_CUDA_CALLGRAPH"
	.align	4
	.sectionentsize	8
	.align		4
        /*0000*/ 	.word	0x00000000
	.align		4
        /*0004*/ 	.word	0xffffffff
	.align		4
        /*0008*/ 	.word	0x00000000
	.align		4
        /*000c*/ 	.word	0xfffffffe
	.align		4
        /*0010*/ 	.word	0x00000000
	.align		4
        /*0014*/ 	.word	0xfffffffd
	.align		4
        /*0018*/ 	.word	0x00000000
	.align		4
        /*001c*/ 	.word	0xfffffffc


//--------------------- .text._Z19parallel_vector_addPiS_S_ --------------------------
	.section	.text._Z19parallel_vector_addPiS_S_,"ax",@progbits
	.align	128
        .global         _Z19parallel_vector_addPiS_S_
        .type           _Z19parallel_vector_addPiS_S_,@function
        .size           _Z19parallel_vector_addPiS_S_,(.L_x_1 - _Z19parallel_vector_addPiS_S_)
        .other          _Z19parallel_vector_addPiS_S_,@"STO_CUDA_ENTRY STV_DEFAULT"
_Z19parallel_vector_addPiS_S_:
.text._Z19parallel_vector_addPiS_S_:
[----:B------:R-:W-:Y:S01]  /*0000*/  LDC R1, c[0x0][0x37c] ;  /* 0x0000df00ff017b82 */ /* 0x000fe20000000800 */
[----:B------:R-:W0:Y:S01]  /*0010*/  S2R R9, SR_CTAID.X ;  /* 0x0000000000097919 */ /* 0x000e220000002500 */
[----:B------:R-:W0:Y:S01]  /*0020*/  LDCU UR4, c[0x0][0x360] ;  /* 0x00006c00ff0477ac */ /* 0x000e220008000800 */
[----:B------:R-:W0:Y:S02]  /*0030*/  S2R R0, SR_TID.X ;  /* 0x0000000000007919 */ /* 0x000e240000002100 */
[----:B0-----:R-:W-:-:S05]  /*0040*/  IMAD R9, R9, UR4, R0 ;  /* 0x0000000409097c24 */ /* 0x001fca000f8e0200 */
[----:B------:R-:W-:-:S13]  /*0050*/  ISETP.GT.AND P0, PT, R9, 0x270f, PT ;  /* 0x0000270f0900780c */ /* 0x000fda0003f04270 */
[----:B------:R-:W-:Y:S05]  /*0060*/  @P0 EXIT ;  /* 0x000000000000094d */ /* 0x000fea0003800000 */
[----:B------:R-:W0:Y:S01]  /*0070*/  LDC.64 R2, c[0x0][0x380] ;  /* 0x0000e000ff027b82 */ /* 0x000e220000000a00 */
[----:B------:R-:W1:Y:S07]  /*0080*/  LDCU.64 UR4, c[0x0][0x358] ;  /* 0x00006b00ff0477ac */ /* 0x000e6e0008000a00 */
[----:B------:R-:W2:Y:S08]  /*0090*/  LDC.64 R4, c[0x0][0x388] ;  /* 0x0000e200ff047b82 */ /* 0x000eb00000000a00 */
[----:B------:R-:W3:Y:S01]  /*00a0*/  LDC.64 R6, c[0x0][0x390] ;  /* 0x0000e400ff067b82 */ /* 0x000ee20000000a00 */
[----:B0-----:R-:W-:-:S06]  /*00b0*/  IMAD.WIDE R2, R9, 0x4, R2 ;  /* 0x0000000409027825 */ /* 0x001fcc00078e0202 */
[----:B-1----:R-:W4:Y:S01]  /*00c0*/  LDG.E R2, desc[UR4][R2.64] ;  /* 0x0000000402027981 */ /* 0x002f22000c1e1900 */
[----:B--2---:R-:W-:-:S06]  /*00d0*/  IMAD.WIDE R4, R9, 0x4, R4 ;  /* 0x0000000409047825 */ /* 0x004fcc00078e0204 */
[----:B------:R-:W4:Y:S01]  /*00e0*/  LDG.E R5, desc[UR4][R4.64] ;  /* 0x0000000404057981 */ /* 0x000f22000c1e1900 */
[----:B---3--:R-:W-:Y:S01]  /*00f0*/  IMAD.WIDE R6, R9, 0x4, R6 ;  /* 0x0000000409067825 */ /* 0x008fe200078e0206 */
[----:B----4-:R-:W-:-:S05]  /*0100*/  IADD3 R9, PT, PT, R2, R5, RZ ;  /* 0x0000000502097210 */ /* 0x010fca0007ffe0ff */
[----:B------:R-:W-:Y:S01]  /*0110*/  STG.E desc[UR4][R6.64], R9 ;  /* 0x0000000906007986 */ /* 0x000fe2000c101904 */
[----:B------:R-:W-:Y:S05]  /*0120*/  EXIT ;  /* 0x000000000000794d */ /* 0x000fea0003800000 */
.L_x_0:
[----:B------:R-:W-:-:S00]  /*0130*/  BRA `(.L_x_0) ;  /* 0xfffffffc00fc7947 */ /* 0x000fc0000383ffff */
[----:B------:R-:W-:-:S00]  /*0140*/  NOP ;  /* 0x0000000000007918 */ /* 0x000fc00000000000 */
        /* <DEDUP_REMOVED lines=11> */
.L_x_1:


//--------------------- .nv.shared.reserved.0     --------------------------
	.section	.nv.shared.reserved.0,"aw",@nobits
	.weak		__nv_reservedSMEM_offset_0_alias
	.size		__nv_reservedSMEM_offset_0_alias, 0, 64
	.other		__nv_reservedSMEM_offset_0_alias,@"STO_CUDA_RESERVED_SHARED STV_DEFAULT"
__nv_reservedSMEM_offset_0_alias:
	.zero		0
	.zero		64


//--------------------- .nv.constant0._Z19parallel_vector_addPiS_S_ --------------------------
	.section	.nv.constant0._Z19parallel_vector_addPiS_S_,"a",@progbits
	.sectionflags	@""
	.align	4
.nv.constant0._Z19parallel_vector_addPiS_S_:
	.zero		920


//--------------------- SYMBOLS --------------------------

	.type		.nv.reservedSmem.offset0,@object
	.size		.nv.reservedSmem.offset0,0x4
